	.headerflags	@"EF_CUDA_TEXMODE_UNIFIED EF_CUDA_64BIT_ADDRESS EF_CUDA_ACCELERATORS EF_CUDA_SM90 EF_CUDA_VIRTUAL_SM(EF_CUDA_SM90)"
	.elftype	@"ET_EXEC"


//--------------------- .nv.info                  --------------------------
	.section	.nv.info,"",@"SHT_CUDA_INFO"
	.align	4


	//----- nvinfo : EIATTR_REGCOUNT
	.align		4
        /*0000*/ 	.byte	0x04, 0x2f
        /*0002*/ 	.short	(.L_3 - .L_2)
	.align		4
.L_2:
        /*0004*/ 	.word	index@(triton_per_fused__native_batch_norm_legit_no_training__prelu_kernel_add_mean_mul_2)
        /*0008*/ 	.word	0x0000001c


	//----- nvinfo : EIATTR_MIN_STACK_SIZE
	.align		4
.L_3:
        /*000c*/ 	.byte	0x04, 0x12
        /*000e*/ 	.short	(.L_5 - .L_4)
	.align		4
.L_4:
        /*0010*/ 	.word	index@(triton_per_fused__native_batch_norm_legit_no_training__prelu_kernel_add_mean_mul_2)
        /*0014*/ 	.word	0x00000000


	//----- nvinfo : EIATTR_FRAME_SIZE
	.align		4
.L_5:
        /*0018*/ 	.byte	0x04, 0x11
        /*001a*/ 	.short	(.L_7 - .L_6)
	.align		4
.L_6:
        /*001c*/ 	.word	index@(triton_per_fused__native_batch_norm_legit_no_training__prelu_kernel_add_mean_mul_2)
        /*0020*/ 	.word	0x00000000


	//----- nvinfo : EIATTR_MIN_STACK_SIZE
	.align		4
.L_7:
        /*0024*/ 	.byte	0x04, 0x12
        /*0026*/ 	.short	(.L_9 - .L_8)
	.align		4
.L_8:
        /*0028*/ 	.word	index@(triton_per_fused__native_batch_norm_legit_no_training__prelu_kernel_add_mean_mul_2)
        /*002c*/ 	.word	0x00000000
.L_9:


//--------------------- .nv.info.triton_per_fused__native_batch_norm_legit_no_training__prelu_kernel_add_mean_mul_2 --------------------------
	.section	.nv.info.triton_per_fused__native_batch_norm_legit_no_training__prelu_kernel_add_mean_mul_2,"",@"SHT_CUDA_INFO"
	.sectionflags	@""
	.align	4


	//----- nvinfo : EIATTR_CUDA_API_VERSION
	.align		4
        /*0000*/ 	.byte	0x04, 0x37
        /*0002*/ 	.short	(.L_11 - .L_10)
.L_10:
        /*0004*/ 	.word	0x0000007c


	//----- nvinfo : EIATTR_KPARAM_INFO
	.align		4
.L_11:
        /*0008*/ 	.byte	0x04, 0x17
        /*000a*/ 	.short	(.L_13 - .L_12)
.L_12:
        /*000c*/ 	.word	0x00000000
        /*0010*/ 	.short	0x000c
        /*0012*/ 	.short	0x005c
        /*0014*/ 	.byte	0x00, 0xf0, 0x11, 0x00


	//----- nvinfo : EIATTR_KPARAM_INFO
	.align		4
.L_13:
        /*0018*/ 	.byte	0x04, 0x17
        /*001a*/ 	.short	(.L_15 - .L_14)
.L_14:
        /*001c*/ 	.word	0x00000000
        /*0020*/ 	.short	0x000b
        /*0022*/ 	.short	0x0058
        /*0024*/ 	.byte	0x00, 0xf0, 0x11, 0x00


	//----- nvinfo : EIATTR_KPARAM_INFO
	.align		4
.L_15:
        /*0028*/ 	.byte	0x04, 0x17
        /*002a*/ 	.short	(.L_17 - .L_16)
.L_16:
        /*002c*/ 	.word	0x00000000
        /*0030*/ 	.short	0x000a
        /*0032*/ 	.short	0x0050
        /*0034*/ 	.byte	0x00, 0xf4, 0x21, 0x00


	//----- nvinfo : EIATTR_KPARAM_INFO
	.align		4
.L_17:
        /*0038*/ 	.byte	0x04, 0x17
        /*003a*/ 	.short	(.L_19 - .L_18)
.L_18:
        /*003c*/ 	.word	0x00000000
        /*0040*/ 	.short	0x0009
        /*0042*/ 	.short	0x0048
        /*0044*/ 	.byte	0x00, 0xf4, 0x21, 0x00


	//----- nvinfo : EIATTR_KPARAM_INFO
	.align		4
.L_19:
        /*0048*/ 	.byte	0x04, 0x17
        /*004a*/ 	.short	(.L_21 - .L_20)
.L_20:
        /*004c*/ 	.word	0x00000000
        /*0050*/ 	.short	0x0008
        /*0052*/ 	.short	0x0040
        /*0054*/ 	.byte	0x00, 0xf4, 0x21, 0x00


	//----- nvinfo : EIATTR_KPARAM_INFO
	.align		4
.L_21:
        /*0058*/ 	.byte	0x04, 0x17
        /*005a*/ 	.short	(.L_23 - .L_22)
.L_22:
        /*005c*/ 	.word	0x00000000
        /*0060*/ 	.short	0x0007
        /*0062*/ 	.short	0x0038
        /*0064*/ 	.byte	0x00, 0xf4, 0x21, 0x00


	//----- nvinfo : EIATTR_KPARAM_INFO
	.align		4
.L_23:
        /*0068*/ 	.byte	0x04, 0x17
        /*006a*/ 	.short	(.L_25 - .L_24)
.L_24:
        /*006c*/ 	.word	0x00000000
        /*0070*/ 	.short	0x0006
        /*0072*/ 	.short	0x0030
        /*0074*/ 	.byte	0x00, 0xf4, 0x21, 0x00


	//----- nvinfo : EIATTR_KPARAM_INFO
	.align		4
.L_25:
        /*0078*/ 	.byte	0x04, 0x17
        /*007a*/ 	.short	(.L_27 - .L_26)
.L_26:
        /*007c*/ 	.word	0x00000000
        /*0080*/ 	.short	0x0005
        /*0082*/ 	.short	0x0028
        /*0084*/ 	.byte	0x00, 0xf4, 0x21, 0x00


	//----- nvinfo : EIATTR_KPARAM_INFO
	.align		4
.L_27:
        /*0088*/ 	.byte	0x04, 0x17
        /*008a*/ 	.short	(.L_29 - .L_28)
.L_28:
        /*008c*/ 	.word	0x00000000
        /*0090*/ 	.short	0x0004
        /*0092*/ 	.short	0x0020
        /*0094*/ 	.byte	0x00, 0xf4, 0x21, 0x00


	//----- nvinfo : EIATTR_KPARAM_INFO
	.align		4
.L_29:
        /*0098*/ 	.byte	0x04, 0x17
        /*009a*/ 	.short	(.L_31 - .L_30)
.L_30:
        /*009c*/ 	.word	0x00000000
        /*00a0*/ 	.short	0x0003
        /*00a2*/ 	.short	0x0018
        /*00a4*/ 	.byte	0x00, 0xf4, 0x21, 0x00


	//----- nvinfo : EIATTR_KPARAM_INFO
	.align		4
.L_31:
        /*00a8*/ 	.byte	0x04, 0x17
        /*00aa*/ 	.short	(.L_33 - .L_32)
.L_32:
        /*00ac*/ 	.word	0x00000000
        /*00b0*/ 	.short	0x0002
        /*00b2*/ 	.short	0x0010
        /*00b4*/ 	.byte	0x00, 0xf4, 0x21, 0x00


	//----- nvinfo : EIATTR_KPARAM_INFO
	.align		4
.L_33:
        /*00b8*/ 	.byte	0x04, 0x17
        /*00ba*/ 	.short	(.L_35 - .L_34)
.L_34:
        /*00bc*/ 	.word	0x00000000
        /*00c0*/ 	.short	0x0001
        /*00c2*/ 	.short	0x0008
        /*00c4*/ 	.byte	0x00, 0xf4, 0x21, 0x00


	//----- nvinfo : EIATTR_KPARAM_INFO
	.align		4
.L_35:
        /*00c8*/ 	.byte	0x04, 0x17
        /*00ca*/ 	.short	(.L_37 - .L_36)
.L_36:
        /*00cc*/ 	.word	0x00000000
        /*00d0*/ 	.short	0x0000
        /*00d2*/ 	.short	0x0000
        /*00d4*/ 	.byte	0x00, 0xf4, 0x21, 0x00


	//----- nvinfo : EIATTR_SPARSE_MMA_MASK
	.align		4
.L_37:
        /*00d8*/ 	.byte	0x03, 0x50
        /*00da*/ 	.short	0x0000


	//----- nvinfo : EIATTR_MAXREG_COUNT
	.align		4
        /*00dc*/ 	.byte	0x03, 0x1b
        /*00de*/ 	.short	0x00ff


	//----- nvinfo : EIATTR_COOP_GROUP_MASK_REGIDS
	.align		4
        /*00e0*/ 	.byte	0x04, 0x29
        /*00e2*/ 	.short	(.L_39 - .L_38)


	//   ....[0]....
.L_38:
        /*00e4*/ 	.word	0xffffffff


	//   ....[1]....
        /*00e8*/ 	.word	0xffffffff


	//   ....[2]....
        /*00ec*/ 	.word	0xffffffff


	//----- nvinfo : EIATTR_COOP_GROUP_INSTR_OFFSETS
	.align		4
.L_39:
        /*00f0*/ 	.byte	0x04, 0x28
        /*00f2*/ 	.short	(.L_41 - .L_40)


	//   ....[0]....
.L_40:
        /*00f4*/ 	.word	0x000004b0


	//   ....[1]....
        /*00f8*/ 	.word	0x000004f0


	//   ....[2]....
        /*00fc*/ 	.word	0x00000590


	//----- nvinfo : EIATTR_EXIT_INSTR_OFFSETS
	.align		4
.L_41:
        /*0100*/ 	.byte	0x04, 0x1c
        /*0102*/ 	.short	(.L_43 - .L_42)


	//   ....[0]....
.L_42:
        /*0104*/ 	.word	0x00000740


	//   ....[1]....
        /*0108*/ 	.word	0x00000770


	//----- nvinfo : EIATTR_REQNTID
	.align		4
.L_43:
        /*010c*/ 	.byte	0x04, 0x10
        /*010e*/ 	.short	(.L_45 - .L_44)
.L_44:
        /*0110*/ 	.word	0x00000040
        /*0114*/ 	.word	0x00000001
        /*0118*/ 	.word	0x00000001


	//----- nvinfo : EIATTR_CBANK_PARAM_SIZE
	.align		4
.L_45:
        /*011c*/ 	.byte	0x03, 0x19
        /*011e*/ 	.short	0x0060


	//----- nvinfo : EIATTR_PARAM_CBANK
	.align		4
        /*0120*/ 	.byte	0x04, 0x0a
        /*0122*/ 	.short	(.L_47 - .L_46)
	.align		4
.L_46:
        /*0124*/ 	.word	index@(.nv.constant0.triton_per_fused__native_batch_norm_legit_no_training__prelu_kernel_add_mean_mul_2)
        /*0128*/ 	.short	0x0210
        /*012a*/ 	.short	0x0060


	//----- nvinfo : EIATTR_SW_WAR
	.align		4
.L_47:
        /*012c*/ 	.byte	0x04, 0x36
        /*012e*/ 	.short	(.L_49 - .L_48)
.L_48:
        /*0130*/ 	.word	0x00000008
.L_49:


//--------------------- .nv.callgraph             --------------------------
	.section	.nv.callgraph,"",@"SHT_CUDA_CALLGRAPH"
	.align	4
	.sectionentsize	8
	.align		4
        /*0000*/ 	.word	0x00000000
	.align		4
        /*0004*/ 	.word	0xffffffff
	.align		4
        /*0008*/ 	.word	0x00000000
	.align		4
        /*000c*/ 	.word	0xfffffffe
	.align		4
        /*0010*/ 	.word	0x00000000
	.align		4
        /*0014*/ 	.word	0xfffffffd
	.align		4
        /*0018*/ 	.word	0x00000000
	.align		4
        /*001c*/ 	.word	0xfffffffc


//--------------------- .nv.constant4             --------------------------
	.section	.nv.constant4,"a",@progbits
	.align	8
	.align		8
.nv.constant4:
        /*0000*/ 	.dword	_$_str
	.align		8
        /*0008*/ 	.dword	_$_str_$_2


//--------------------- .text.triton_per_fused__native_batch_norm_legit_no_training__prelu_kernel_add_mean_mul_2 --------------------------
	.section	.text.triton_per_fused__native_batch_norm_legit_no_training__prelu_kernel_add_mean_mul_2,"ax",@progbits
	.sectionflags	@"SHF_BARRIERS=1"
	.align	128
        .global         triton_per_fused__native_batch_norm_legit_no_training__prelu_kernel_add_mean_mul_2
        .type           triton_per_fused__native_batch_norm_legit_no_training__prelu_kernel_add_mean_mul_2,@function
        .size           triton_per_fused__native_batch_norm_legit_no_training__prelu_kernel_add_mean_mul_2,(.L_x_1 - triton_per_fused__native_batch_norm_legit_no_training__prelu_kernel_add_mean_mul_2)
        .other          triton_per_fused__native_batch_norm_legit_no_training__prelu_kernel_add_mean_mul_2,@"STO_CUDA_ENTRY STV_DEFAULT"
triton_per_fused__native_batch_norm_legit_no_training__prelu_kernel_add_mean_mul_2:
.text.triton_per_fused__native_batch_norm_legit_no_training__prelu_kernel_add_mean_mul_2:
[----:B------:R-:W0:Y:S01]  /*0000*/  LDC R1, c[0x0][0x28] ;  /* 0x00000a00ff017b82 */ /* 0x000e220000000800 */
[----:B------:R-:W1:Y:S07]  /*0010*/  S2R R6, SR_TID.X ;  /* 0x0000000000067919 */ /* 0x000e6e0000002100 */
[----:B------:R-:W2:Y:S01]  /*0020*/  LDC.64 R20, c[0x0][0x228] ;  /* 0x00008a00ff147b82 */ /* 0x000ea20000000a00 */
[----:B------:R-:W-:Y:S01]  /*0030*/  HFMA2.MMA R9, -RZ, RZ, 0, 0 ;  /* 0x00000000ff097435 */ /* 0x000fe200000001ff */
[----:B------:R-:W-:Y:S01]  /*0040*/  ULDC.64 UR6, c[0x0][0x208] ;  /* 0x0000820000067ab9 */ /* 0x000fe20000000a00 */
[----:B------:R-:W3:Y:S05]  /*0050*/  S2R R0, SR_CTAID.X ;  /* 0x0000000000007919 */ /* 0x000eea0000002500 */
[----:B------:R-:W4:Y:S08]  /*0060*/  LDC.64 R18, c[0x0][0x218] ;  /* 0x00008600ff127b82 */ /* 0x000f300000000a00 */
[----:B------:R-:W5:Y:S08]  /*0070*/  LDC.64 R14, c[0x0][0x220] ;  /* 0x00008800ff0e7b82 */ /* 0x000f700000000a00 */
[----:B------:R-:W4:Y:S01]  /*0080*/  LDC.64 R12, c[0x0][0x230] ;  /* 0x00008c00ff0c7b82 */ /* 0x000f220000000a00 */
[----:B-1----:R-:W-:-:S07]  /*0090*/  SHF.R.U32.HI R8, RZ, 0x3, R6 ;  /* 0x00000003ff087819 */ /* 0x002fce0000011606 */
[----:B------:R-:W1:Y:S01]  /*00a0*/  LDC.64 R4, c[0x0][0x238] ;  /* 0x00008e00ff047b82 */ /* 0x000e620000000a00 */
[----:B---3--:R-:W-:Y:S02]  /*00b0*/  SHF.L.U32 R7, R0, 0x3, RZ ;  /* 0x0000000300077819 */ /* 0x008fe400000006ff */
[----:B------:R-:W-:Y:S02]  /*00c0*/  SHF.R.S32.HI R0, RZ, 0x1c, R0 ;  /* 0x0000001cff007819 */ /* 0x000fe40000011400 */
[----:B------:R-:W-:Y:S02]  /*00d0*/  SGXT.U32 R8, R8, 0x3 ;  /* 0x000000030808781a */ /* 0x000fe40000000000 */
[----:B------:R-:W-:Y:S02]  /*00e0*/  SGXT R0, R0, 0x1 ;  /* 0x000000010000781a */ /* 0x000fe40000000200 */
[----:B------:R-:W-:-:S04]  /*00f0*/  LOP3.LUT R11, R7, R8, RZ, 0xfc, !PT ;  /* 0x00000008070b7212 */ /* 0x000fc800078efcff */
[----:B------:R-:W-:Y:S02]  /*0100*/  LEA.HI R0, R0, R11, RZ, 0x2 ;  /* 0x0000000b00007211 */ /* 0x000fe400078f10ff */
[----:B------:R-:W-:Y:S02]  /*0110*/  ISETP.GE.AND P1, PT, R11, 0x10, PT ;  /* 0x000000100b00780c */ /* 0x000fe40003f26270 */
[----:B------:R-:W-:-:S04]  /*0120*/  LOP3.LUT R0, R0, 0xfffffffc, RZ, 0xc0, !PT ;  /* 0xfffffffc00007812 */ /* 0x000fc800078ec0ff */
[----:B------:R-:W-:-:S05]  /*0130*/  IADD3 R17, R11, -R0, RZ ;  /* 0x800000000b117210 */ /* 0x000fca0007ffe0ff */
[----:B--2---:R-:W-:-:S05]  /*0140*/  IMAD.WIDE R20, R17, 0x4, R20 ;  /* 0x0000000411147825 */ /* 0x004fca00078e0214 */
[----:B------:R5:W2:Y:S01]  /*0150*/  @!P1 LDG.E.EL R9, desc[UR6][R20.64] ;  /* 0x0000000614099981 */ /* 0x000aa2000c2e1900 */
[----:B------:R-:W-:Y:S01]  /*0160*/  IMAD.SHL.U32 R0, R6, 0x2, RZ ;  /* 0x0000000206007824 */ /* 0x000fe200078e00ff */
[----:B------:R-:W-:-:S04]  /*0170*/  CS2R R2, SRZ ;  /* 0x0000000000027805 */ /* 0x000fc8000001ff00 */
[----:B------:R-:W-:-:S04]  /*0180*/  LOP3.LUT R0, R0, 0xe, RZ, 0xc0, !PT ;  /* 0x0000000e00007812 */ /* 0x000fc800078ec0ff */
[----:B------:R-:W-:Y:S01]  /*0190*/  LEA R0, R11, R0, 0x4 ;  /* 0x000000000b007211 */ /* 0x000fe200078e20ff */
[----:B------:R-:W-:-:S04]  /*01a0*/  IMAD.MOV.U32 R10, RZ, RZ, RZ ;  /* 0x000000ffff0a7224 */ /* 0x000fc800078e00ff */
[----:B----4-:R-:W-:-:S04]  /*01b0*/  IMAD.WIDE R18, R0, 0x4, R18 ;  /* 0x0000000400127825 */ /* 0x010fc800078e0212 */
[C---:B-----5:R-:W-:Y:S01]  /*01c0*/  IMAD.WIDE R20, R17.reuse, 0x4, R14 ;  /* 0x0000000411147825 */ /* 0x060fe200078e020e */
[----:B------:R-:W3:Y:S04]  /*01d0*/  @!P1 LDG.E.64 R2, desc[UR6][R18.64] ;  /* 0x0000000612029981 */ /* 0x000ee8000c1e1b00 */
[----:B------:R4:W5:Y:S01]  /*01e0*/  @!P1 LDG.E.EL R10, desc[UR6][R20.64] ;  /* 0x00000006140a9981 */ /* 0x000962000c2e1900 */
[----:B0-----:R-:W-:Y:S01]  /*01f0*/  IMAD.WIDE R22, R17, 0x4, R12 ;  /* 0x0000000411167825 */ /* 0x001fe200078e020c */
[----:B------:R-:W-:-:S03]  /*0200*/  CS2R R12, SRZ ;  /* 0x00000000000c7805 */ /* 0x000fc6000001ff00 */
[----:B-1----:R-:W-:Y:S02]  /*0210*/  IMAD.WIDE R16, R17, 0x4, R4 ;  /* 0x0000000411107825 */ /* 0x002fe400078e0204 */
[----:B------:R-:W0:Y:S01]  /*0220*/  LDC.64 R4, c[0x0][0x240] ;  /* 0x00009000ff047b82 */ /* 0x000e220000000a00 */
[----:B------:R-:W5:Y:S04]  /*0230*/  @!P1 LDG.E.EL R13, desc[UR6][R22.64] ;  /* 0x00000006160d9981 */ /* 0x000f68000c2e1900 */
[----:B------:R-:W5:Y:S01]  /*0240*/  @!P1 LDG.E.EL R12, desc[UR6][R16.64] ;  /* 0x00000006100c9981 */ /* 0x000f62000c2e1900 */
[----:B------:R-:W-:Y:S02]  /*0250*/  MOV R14, RZ ;  /* 0x000000ff000e7202 */ /* 0x000fe40000000f00 */
[----:B----4-:R-:W1:Y:S01]  /*0260*/  LDC.64 R20, c[0x0][0x248] ;  /* 0x00009200ff147b82 */ /* 0x010e620000000a00 */
[----:B0-----:R-:W-:-:S05]  /*0270*/  IMAD.WIDE R18, R11, 0x4, R4 ;  /* 0x000000040b127825 */ /* 0x001fca00078e0204 */
[----:B------:R-:W4:Y:S02]  /*0280*/  @!P1 LDG.E.EL R14, desc[UR6][R18.64] ;  /* 0x00000006120e9981 */ /* 0x000f24000c2e1900 */
[----:B------:R-:W0:Y:S01]  /*0290*/  LDC.64 R24, c[0x0][0x250] ;  /* 0x00009400ff187b82 */ /* 0x000e220000000a00 */
[----:B------:R-:W-:Y:S01]  /*02a0*/  CS2R R4, SRZ ;  /* 0x0000000000047805 */ /* 0x000fe2000001ff00 */
[----:B-1----:R-:W-:-:S05]  /*02b0*/  IMAD.WIDE R20, R0, 0x4, R20 ;  /* 0x0000000400147825 */ /* 0x002fca00078e0214 */
[----:B------:R1:W4:Y:S04]  /*02c0*/  @!P1 LDG.E.64 R4, desc[UR6][R20.64] ;  /* 0x0000000614049981 */ /* 0x000328000c1e1b00 */
[----:B0-----:R-:W4:Y:S01]  /*02d0*/  LDG.E R11, desc[UR6][R24.64] ;  /* 0x00000006180b7981 */ /* 0x001f22000c1e1900 */
[----:B------:R-:W-:Y:S01]  /*02e0*/  HFMA2.MMA R15, -RZ, RZ, 1.625, 0 ;  /* 0x3e800000ff0f7435 */ /* 0x000fe200000001ff */
[----:B------:R-:W0:Y:S01]  /*02f0*/  S2UR UR5, SR_CgaCtaId ;  /* 0x00000000000579c3 */ /* 0x000e220000008800 */
[----:B------:R-:W-:Y:S01]  /*0300*/  UMOV UR4, 0x400 ;  /* 0x0000040000047882 */ /* 0x000fe20000000000 */
[----:B------:R-:W-:Y:S01]  /*0310*/  LOP3.LUT R7, R7, 0x7, R6, 0xf8, !PT ;  /* 0x0000000707077812 */ /* 0x000fe200078ef806 */
[----:B0-----:R-:W-:-:S06]  /*0320*/  UPRMT UR4, UR5, 0x654, UR4 ;  /* 0x0000065405047896 */ /* 0x001fcc0008000004 */
[----:B-1----:R-:W-:Y:S01]  /*0330*/  LEA R21, R8, UR4, 0x2 ;  /* 0x0000000408157c11 */ /* 0x002fe2000f8e10ff */
[----:B--2---:R-:W-:-:S04]  /*0340*/  FADD R9, R9, 9.9999997473787516356e-06 ;  /* 0x3727c5ac09097421 */ /* 0x004fc80000000000 */
[----:B------:R-:W0:Y:S02]  /*0350*/  MUFU.SQRT R16, R9 ;  /* 0x0000000900107308 */ /* 0x000e240000002000 */
[C---:B0-----:R-:W-:Y:S02]  /*0360*/  FSETP.GT.AND P0, PT, R16.reuse, 8.50705917302346158658e+37, PT ;  /* 0x7e8000001000780b */ /* 0x041fe40003f04000 */
[----:B------:R-:W-:Y:S02]  /*0370*/  FSETP.GEU.AND P2, PT, R16, 1.175494350822287508e-38, PT ;  /* 0x008000001000780b */ /* 0x000fe40003f4e000 */
[----:B------:R-:W-:Y:S02]  /*0380*/  FSEL R17, R15, 1, P0 ;  /* 0x3f8000000f117808 */ /* 0x000fe40000000000 */
[----:B---3--:R-:W-:Y:S02]  /*0390*/  SEL R19, R2, RZ, !P1 ;  /* 0x000000ff02137207 */ /* 0x008fe40004800000 */
[----:B------:R-:W-:-:S03]  /*03a0*/  SEL R3, R3, RZ, !P1 ;  /* 0x000000ff03037207 */ /* 0x000fc60004800000 */
[--C-:B-----5:R-:W-:Y:S02]  /*03b0*/  FADD R2, R19, -R10.reuse ;  /* 0x8000000a13027221 */ /* 0x120fe40000000000 */
[----:B------:R-:W-:Y:S01]  /*03c0*/  @P0 FMUL R16, R16, 0.25 ;  /* 0x3e80000010100820 */ /* 0x000fe20000400000 */
[----:B------:R-:W-:Y:S01]  /*03d0*/  FADD R10, R3, -R10 ;  /* 0x8000000a030a7221 */ /* 0x000fe20000000000 */
[----:B------:R-:W-:Y:S02]  /*03e0*/  @!P2 FMUL R17, R17, 16777216 ;  /* 0x4b8000001111a820 */ /* 0x000fe40000400000 */
[----:B------:R-:W-:-:S06]  /*03f0*/  @!P2 FMUL R16, R16, 16777216 ;  /* 0x4b8000001010a820 */ /* 0x000fcc0000400000 */
[----:B------:R-:W0:Y:S02]  /*0400*/  MUFU.RCP R16, R16 ;  /* 0x0000001000107308 */ /* 0x000e240000001000 */
[----:B0-----:R-:W-:Y:S01]  /*0410*/  FMUL R17, R16, R17 ;  /* 0x0000001110117220 */ /* 0x001fe20000400000 */
[----:B----4-:R-:W-:-:S03]  /*0420*/  FADD R14, RZ, -R14 ;  /* 0x8000000eff0e7221 */ /* 0x010fc60000000000 */
[-C--:B------:R-:W-:Y:S01]  /*0430*/  FMUL R3, R2, R17.reuse ;  /* 0x0000001102037220 */ /* 0x080fe20000400000 */
[----:B------:R-:W-:Y:S01]  /*0440*/  FMUL R17, R10, R17 ;  /* 0x000000110a117220 */ /* 0x000fe20000400000 */
[----:B------:R-:W-:Y:S02]  /*0450*/  FMUL R14, R14, 1.4426950216293334961 ;  /* 0x3fb8aa3b0e0e7820 */ /* 0x000fe40000400000 */
[-CC-:B------:R-:W-:Y:S01]  /*0460*/  FFMA R10, R3, R13.reuse, R12.reuse ;  /* 0x0000000d030a7223 */ /* 0x180fe2000000000c */
[----:B------:R-:W-:Y:S02]  /*0470*/  FFMA R17, R17, R13, R12 ;  /* 0x0000000d11117223 */ /* 0x000fe4000000000c */
[----:B------:R-:W-:Y:S02]  /*0480*/  FSETP.GEU.AND P0, PT, R14, -126, PT ;  /* 0xc2fc00000e00780b */ /* 0x000fe40003f0e000 */
[----:B------:R-:W-:-:S05]  /*0490*/  FADD R2, R10, R17 ;  /* 0x000000110a027221 */ /* 0x000fca0000000000 */
[----:B------:R-:W-:-:S05]  /*04a0*/  FSEL R3, R2, RZ, !P1 ;  /* 0x000000ff02037208 */ /* 0x000fca0004800000 */
[----:B------:R-:W0:Y:S01]  /*04b0*/  SHFL.BFLY PT, R2, R3, 0x4, 0x1f ;  /* 0x0c801f0003027f89 */ /* 0x000e2200000e0000 */
[----:B------:R-:W-:Y:S01]  /*04c0*/  @!P0 FMUL R14, R14, 0.5 ;  /* 0x3f0000000e0e8820 */ /* 0x000fe20000400000 */
[----:B0-----:R-:W-:-:S03]  /*04d0*/  FADD R9, R3, R2 ;  /* 0x0000000203097221 */ /* 0x001fc60000000000 */
[----:B------:R-:W0:Y:S02]  /*04e0*/  MUFU.EX2 R2, R14 ;  /* 0x0000000e00027308 */ /* 0x000e240000000800 */
[----:B------:R-:W1:Y:S01]  /*04f0*/  SHFL.BFLY PT, R12, R9, 0x2, 0x1f ;  /* 0x0c401f00090c7f89 */ /* 0x000e6200000e0000 */
[----:B0-----:R-:W-:-:S04]  /*0500*/  @!P0 FMUL R2, R2, R2 ;  /* 0x0000000202028220 */ /* 0x001fc80000400000 */
[----:B------:R-:W-:Y:S01]  /*0510*/  FADD R18, R2, 1 ;  /* 0x3f80000002127421 */ /* 0x000fe20000000000 */
[----:B------:R-:W-:-:S04]  /*0520*/  LOP3.LUT R2, R6, 0x7, RZ, 0xc0, !PT ;  /* 0x0000000706027812 */ /* 0x000fc800078ec0ff */
[----:B------:R-:W-:Y:S02]  /*0530*/  FSETP.GT.AND P0, PT, R18, 8.50705917302346158658e+37, PT ;  /* 0x7e8000001200780b */ /* 0x000fe40003f04000 */
[----:B------:R-:W-:Y:S01]  /*0540*/  LEA R14, R2, UR4, 0x2 ;  /* 0x00000004020e7c11 */ /* 0x000fe2000f8e10ff */
[----:B-1----:R-:W-:Y:S01]  /*0550*/  FADD R16, R9, R12 ;  /* 0x0000000c09107221 */ /* 0x002fe20000000000 */
[----:B------:R-:W-:Y:S01]  /*0560*/  FSEL R19, R15, 1, P0 ;  /* 0x3f8000000f137808 */ /* 0x000fe20000000000 */
[----:B------:R-:W0:Y:S01]  /*0570*/  LDC.64 R8, c[0x0][0x260] ;  /* 0x00009800ff087b82 */ /* 0x000e220000000a00 */
[----:B------:R-:W-:Y:S02]  /*0580*/  SEL R15, R4, RZ, !P1 ;  /* 0x000000ff040f7207 */ /* 0x000fe40004800000 */
[----:B------:R-:W1:Y:S01]  /*0590*/  SHFL.BFLY PT, R13, R16, 0x1, 0x1f ;  /* 0x0c201f00100d7f89 */ /* 0x000e6200000e0000 */
[----:B------:R-:W-:-:S04]  /*05a0*/  SEL R4, R5, RZ, !P1 ;  /* 0x000000ff05047207 */ /* 0x000fc80004800000 */
[----:B------:R-:W-:Y:S01]  /*05b0*/  @P0 FMUL R18, R18, 0.25 ;  /* 0x3e80000012120820 */ /* 0x000fe20000400000 */
[----:B------:R-:W2:Y:S01]  /*05c0*/  LDC.64 R2, c[0x0][0x210] ;  /* 0x00008400ff027b82 */ /* 0x000ea20000000a00 */
[----:B------:R-:W-:-:S04]  /*05d0*/  LOP3.LUT P0, RZ, R6, 0x38, RZ, 0xc0, !PT ;  /* 0x0000003806ff7812 */ /* 0x000fc8000780c0ff */
[----:B------:R-:W3:Y:S01]  /*05e0*/  MUFU.RCP R18, R18 ;  /* 0x0000001200127308 */ /* 0x000ee20000001000 */
[----:B------:R-:W-:Y:S01]  /*05f0*/  ISETP.LT.AND P0, PT, R7, 0x10, !P0 ;  /* 0x000000100700780c */ /* 0x000fe20004701270 */
[----:B0-----:R-:W-:-:S04]  /*0600*/  IMAD.WIDE R8, R0, 0x4, R8 ;  /* 0x0000000400087825 */ /* 0x001fc800078e0208 */
[----:B-1----:R-:W-:Y:S02]  /*0610*/  FADD R20, R16, R13 ;  /* 0x0000000d10147221 */ /* 0x002fe40000000000 */
[----:B------:R-:W0:Y:S01]  /*0620*/  LDC.64 R12, c[0x0][0x258] ;  /* 0x00009600ff0c7b82 */ /* 0x000e220000000a00 */
[----:B---3--:R-:W-:Y:S02]  /*0630*/  FMUL R19, R18, R19 ;  /* 0x0000001312137220 */ /* 0x008fe40000400000 */
[----:B------:R1:W-:Y:S01]  /*0640*/  STS [R21], R20 ;  /* 0x0000001415007388 */ /* 0x0003e20000000800 */
[----:B--2---:R-:W-:-:S04]  /*0650*/  IMAD.WIDE R2, R7, 0x4, R2 ;  /* 0x0000000407027825 */ /* 0x004fc800078e0202 */
[-C--:B------:R-:W-:Y:S01]  /*0660*/  FFMA R16, R10, R19.reuse, R15 ;  /* 0x000000130a107223 */ /* 0x080fe2000000000f */
[----:B------:R-:W-:Y:S01]  /*0670*/  FFMA R17, R17, R19, R4 ;  /* 0x0000001311117223 */ /* 0x000fe20000000004 */
[----:B------:R-:W-:Y:S02]  /*0680*/  BAR.SYNC.DEFER_BLOCKING 0x0 ;  /* 0x0000000000007b1d */ /* 0x000fe40000010000 */
[C---:B------:R-:W-:Y:S01]  /*0690*/  FMUL R5, R11.reuse, R16 ;  /* 0x000000100b057220 */ /* 0x040fe20000400000 */
[----:B------:R-:W-:Y:S01]  /*06a0*/  FMUL R4, R11, R17 ;  /* 0x000000110b047220 */ /* 0x000fe20000400000 */
[C---:B------:R-:W-:Y:S02]  /*06b0*/  FSETP.GT.AND P2, PT, R16.reuse, RZ, PT ;  /* 0x000000ff1000720b */ /* 0x040fe40003f44000 */
[----:B------:R-:W-:Y:S02]  /*06c0*/  FSETP.GT.AND P3, PT, R17, RZ, PT ;  /* 0x000000ff1100720b */ /* 0x000fe40003f64000 */
[----:B------:R-:W-:-:S02]  /*06d0*/  FSEL R10, R16, R5, P2 ;  /* 0x00000005100a7208 */ /* 0x000fc40001000000 */
[----:B------:R-:W-:Y:S01]  /*06e0*/  FSEL R11, R17, R4, P3 ;  /* 0x00000004110b7208 */ /* 0x000fe20001800000 */
[----:B0-----:R-:W-:-:S05]  /*06f0*/  IMAD.WIDE R12, R0, 0x4, R12 ;  /* 0x00000004000c7825 */ /* 0x001fca00078e020c */
[----:B------:R1:W-:Y:S04]  /*0700*/  @!P1 STG.E.64 desc[UR6][R12.64], R16 ;  /* 0x000000100c009986 */ /* 0x0003e8000c101b06 */
[----:B------:R-:W0:Y:S04]  /*0710*/  LDS R14, [R14] ;  /* 0x000000000e0e7984 */ /* 0x000e280000000800 */
[----:B------:R0:W-:Y:S01]  /*0720*/  @!P1 STG.E.64 desc[UR6][R8.64], R10 ;  /* 0x0000000a08009986 */ /* 0x0001e2000c101b06 */
[----:B------:R-:W-:Y:S06]  /*0730*/  BAR.SYNC.DEFER_BLOCKING 0x0 ;  /* 0x0000000000007b1d */ /* 0x000fec0000010000 */
[----:B01----:R-:W-:Y:S05]  /*0740*/  @!P0 EXIT ;  /* 0x000000000000894d */ /* 0x003fea0003800000 */
[----:B0-----:R-:W-:-:S05]  /*0750*/  FMUL R5, R14, 0.0625 ;  /* 0x3d8000000e057820 */ /* 0x001fca0000400000 */
[----:B------:R-:W-:Y:S01]  /*0760*/  STG.E desc[UR6][R2.64], R5 ;  /* 0x0000000502007986 */ /* 0x000fe2000c101906 */
[----:B------:R-:W-:Y:S05]  /*0770*/  EXIT ;  /* 0x000000000000794d */ /* 0x000fea0003800000 */
.L_x_0:
[----:B------:R-:W-:-:S00]  /*0780*/  BRA `(.L_x_0) ;  /* 0xfffffffc00fc7947 */ /* 0x000fc0000383ffff */
[----:B------:R-:W-:-:S00]  /*0790*/  NOP ;  /* 0x0000000000007918 */ /* 0x000fc00000000000 */
        /* <DEDUP_REMOVED lines=14> */
.L_x_1:


//--------------------- .nv.global.init           --------------------------
	.section	.nv.global.init,"aw",@progbits
.nv.global.init:
	.type		_$_str,@object
	.size		_$_str,(_$_str_$_2 - _$_str)
_$_str:
        /*0000*/ 	.byte	0x5f, 0x5f, 0x43, 0x55, 0x44, 0x41, 0x5f, 0x46, 0x54, 0x5a, 0x00
	.type		_$_str_$_2,@object
	.size		_$_str_$_2,(.L_1 - _$_str_$_2)
_$_str_$_2:
        /*000b*/ 	.byte	0x5f, 0x5f, 0x43, 0x55, 0x44, 0x41, 0x5f, 0x50, 0x52, 0x45, 0x43, 0x5f, 0x53, 0x51, 0x52, 0x54
        /*001b*/ 	.byte	0x00
.L_1:


//--------------------- .nv.shared.triton_per_fused__native_batch_norm_legit_no_training__prelu_kernel_add_mean_mul_2 --------------------------
	.section	.nv.shared.triton_per_fused__native_batch_norm_legit_no_training__prelu_kernel_add_mean_mul_2,"aw",@nobits
	.sectionflags	@""
	.align	16
	.zero		1024


//--------------------- .nv.constant0.triton_per_fused__native_batch_norm_legit_no_training__prelu_kernel_add_mean_mul_2 --------------------------
	.section	.nv.constant0.triton_per_fused__native_batch_norm_legit_no_training__prelu_kernel_add_mean_mul_2,"a",@progbits
	.sectionflags	@""
	.align	4
.nv.constant0.triton_per_fused__native_batch_norm_legit_no_training__prelu_kernel_add_mean_mul_2:
	.zero		624
